//
// Generated by NVIDIA NVVM Compiler
//
// Compiler Build ID: CL-36424714
// Cuda compilation tools, release 13.0, V13.0.88
// Based on NVVM 20.0.0
//

.version 9.0
.target sm_100
.address_size 64

	// .globl	_Z16partialSumKernelPii
// _ZZ16partialSumKernelPiiE10partialSum has been demoted

.visible .entry _Z16partialSumKernelPii(
	.param .u64 .ptr .align 1 _Z16partialSumKernelPii_param_0,
	.param .u32 _Z16partialSumKernelPii_param_1
)
{
	.reg .pred 	%p<5>;
	.reg .b32 	%r<25>;
	.reg .b64 	%rd<9>;
	// demoted variable
	.shared .align 4 .b8 _ZZ16partialSumKernelPiiE10partialSum[2048];
	ld.param.u64 	%rd2, [_Z16partialSumKernelPii_param_0];
	ld.param.u32 	%r8, [_Z16partialSumKernelPii_param_1];
	cvta.to.global.u64 	%rd1, %rd2;
	mov.u32 	%r1, %tid.x;
	mov.u32 	%r2, %ctaid.x;
	mov.u32 	%r24, %ntid.x;
	mad.lo.s32 	%r4, %r2, %r24, %r1;
	setp.ge.s32 	%p1, %r4, %r8;
	shl.b32 	%r9, %r1, 2;
	mov.u32 	%r10, _ZZ16partialSumKernelPiiE10partialSum;
	add.s32 	%r5, %r10, %r9;
	@%p1 bra 	$L__BB0_2;
	mul.wide.s32 	%rd3, %r4, 4;
	add.s64 	%rd4, %rd1, %rd3;
	ld.global.u32 	%r12, [%rd4];
	st.shared.u32 	[%r5], %r12;
	mov.u32 	%r13, %nctaid.x;
	mad.lo.s32 	%r14, %r13, %r24, %r4;
	mul.wide.u32 	%rd5, %r14, 4;
	add.s64 	%rd6, %rd1, %rd5;
	ld.global.u32 	%r15, [%rd6];
	shl.b32 	%r16, %r24, 2;
	add.s32 	%r17, %r5, %r16;
	st.shared.u32 	[%r17], %r15;
	bra.uni 	$L__BB0_3;
$L__BB0_2:
	mov.b32 	%r11, 0;
	st.shared.u32 	[%r5], %r11;
$L__BB0_3:
	bar.sync 	0;
	setp.ge.u32 	%p2, %r1, %r24;
	@%p2 bra 	$L__BB0_5;
	shl.b32 	%r18, %r24, 2;
	add.s32 	%r19, %r5, %r18;
	ld.shared.u32 	%r20, [%r19];
	ld.shared.u32 	%r21, [%r5];
	add.s32 	%r22, %r21, %r20;
	st.shared.u32 	[%r5], %r22;
$L__BB0_5:
	shr.u32 	%r7, %r24, 1;
	setp.gt.u32 	%p3, %r24, 1;
	mov.u32 	%r24, %r7;
	@%p3 bra 	$L__BB0_3;
	setp.ne.s32 	%p4, %r1, 0;
	@%p4 bra 	$L__BB0_8;
	ld.shared.u32 	%r23, [_ZZ16partialSumKernelPiiE10partialSum];
	mul.wide.u32 	%rd7, %r2, 4;
	add.s64 	%rd8, %rd1, %rd7;
	st.global.u32 	[%rd8], %r23;
$L__BB0_8:
	ret;

}


// ===== COMPILED SASS (sm_100) =====

	.target	sm_100

	.elftype	@"ET_EXEC"


//--------------------- .note.nv.tkinfo           --------------------------
	.section	.note.nv.tkinfo,"",@"SHT_NOTE"
	.sectionflags	@"SHF_NOTE_NV_TKINFO"
	.tkinfo
        /*0018*/ 	.word	0x00000002
        /*0030*/ 	.string	""
        /*0030*/ 	.string	"ptxas"
        /*0030*/ 	.string	"Cuda compilation tools, release 13.0, V13.0.88"
        /*0030*/ 	.string	"Build cuda_13.0.r13.0/compiler.36424714_0"
        /*0030*/ 	.string	"-arch sm_100 -m 64 "



//--------------------- .note.nv.cuinfo           --------------------------
	.section	.note.nv.cuinfo,"",@"SHT_NOTE"
	.sectionflags	@"SHF_NOTE_NV_CUINFO"
        /*0018*/ 	.short	0x0002
        /*001a*/ 	.short	0x0064
        /*001c*/ 	.short	0x0082
	.zero		2


//--------------------- .nv.info                  --------------------------
	.section	.nv.info,"",@"SHT_CUDA_INFO"
	.align	4


	//----- nvinfo : EIATTR_REGCOUNT
	.align		4
        /*0000*/ 	.byte	0x04, 0x2f
        /*0002*/ 	.short	(.L_1 - .L_0)
	.align		4
.L_0:
        /*0004*/ 	.word	index@(_Z16partialSumKernelPii)
        /*0008*/ 	.word	0x0000000e


	//----- nvinfo : EIATTR_FRAME_SIZE
	.align		4
.L_1:
        /*000c*/ 	.byte	0x04, 0x11
        /*000e*/ 	.short	(.L_3 - .L_2)
	.align		4
.L_2:
        /*0010*/ 	.word	index@(_Z16partialSumKernelPii)
        /*0014*/ 	.word	0x00000000


	//----- nvinfo : EIATTR_MIN_STACK_SIZE
	.align		4
.L_3:
        /*0018*/ 	.byte	0x04, 0x12
        /*001a*/ 	.short	(.L_5 - .L_4)
	.align		4
.L_4:
        /*001c*/ 	.word	index@(_Z16partialSumKernelPii)
        /*0020*/ 	.word	0x00000000
.L_5:


//--------------------- .nv.compat                --------------------------
	.section	.nv.compat,"",@"SHT_CUDA_COMPAT_INFO"
	.align	4
        /*0000*/ 	.byte	0x02, 0x09, 0x00, 0x00, 0x02, 0x02, 0x01, 0x00, 0x02, 0x05, 0x05, 0x00, 0x03, 0x07, 0x01, 0x01
        /*0010*/ 	.byte	0x02, 0x03, 0x00, 0x00, 0x02, 0x06, 0x01, 0x00, 0x04, 0x0b, 0x08, 0x00, 0x09, 0x00, 0x00, 0x00
        /*0020*/ 	.byte	0x00, 0x00, 0x00, 0x00


//--------------------- .nv.info._Z16partialSumKernelPii --------------------------
	.section	.nv.info._Z16partialSumKernelPii,"",@"SHT_CUDA_INFO"
	.sectionflags	@""
	.align	4


	//----- nvinfo : EIATTR_CUDA_API_VERSION
	.align		4
        /*0000*/ 	.byte	0x04, 0x37
        /*0002*/ 	.short	(.L_7 - .L_6)
.L_6:
        /*0004*/ 	.word	0x00000082


	//----- nvinfo : EIATTR_KPARAM_INFO
	.align		4
.L_7:
        /*0008*/ 	.byte	0x04, 0x17
        /*000a*/ 	.short	(.L_9 - .L_8)
.L_8:
        /*000c*/ 	.word	0x00000000
        /*0010*/ 	.short	0x0001
        /*0012*/ 	.short	0x0008
        /*0014*/ 	.byte	0x00, 0xf0, 0x11, 0x00


	//----- nvinfo : EIATTR_KPARAM_INFO
	.align		4
.L_9:
        /*0018*/ 	.byte	0x04, 0x17
        /*001a*/ 	.short	(.L_11 - .L_10)
.L_10:
        /*001c*/ 	.word	0x00000000
        /*0020*/ 	.short	0x0000
        /*0022*/ 	.short	0x0000
        /*0024*/ 	.byte	0x00, 0xf5, 0x21, 0x00


	//----- nvinfo : EIATTR_SPARSE_MMA_MASK
	.align		4
.L_11:
        /*0028*/ 	.byte	0x03, 0x50
        /*002a*/ 	.short	0x0000


	//----- nvinfo : EIATTR_MAXREG_COUNT
	.align		4
        /*002c*/ 	.byte	0x03, 0x1b
        /*002e*/ 	.short	0x00ff


	//----- nvinfo : EIATTR_NUM_BARRIERS
	.align		4
        /*0030*/ 	.byte	0x02, 0x4c
        /*0032*/ 	.byte	0x01
	.zero		1


	//----- nvinfo : EIATTR_MERCURY_ISA_VERSION
	.align		4
        /*0034*/ 	.byte	0x03, 0x5f
        /*0036*/ 	.short	0x0101


	//----- nvinfo : EIATTR_VRC_CTA_INIT_COUNT
	.align		4
        /*0038*/ 	.byte	0x02, 0x4a
	.zero		1
	.zero		1


	//----- nvinfo : EIATTR_EXIT_INSTR_OFFSETS
	.align		4
        /*003c*/ 	.byte	0x04, 0x1c
        /*003e*/ 	.short	(.L_13 - .L_12)


	//   ....[0]....
.L_12:
        /*0040*/ 	.word	0x00000230


	//   ....[1]....
        /*0044*/ 	.word	0x000002b0


	//----- nvinfo : EIATTR_CBANK_PARAM_SIZE
	.align		4
.L_13:
        /*0048*/ 	.byte	0x03, 0x19
        /*004a*/ 	.short	0x000c


	//----- nvinfo : EIATTR_PARAM_CBANK
	.align		4
        /*004c*/ 	.byte	0x04, 0x0a
        /*004e*/ 	.short	(.L_15 - .L_14)
	.align		4
.L_14:
        /*0050*/ 	.word	index@(.nv.constant0._Z16partialSumKernelPii)
        /*0054*/ 	.short	0x0380
        /*0056*/ 	.short	0x000c


	//----- nvinfo : EIATTR_SW_WAR
	.align		4
.L_15:
        /*0058*/ 	.byte	0x04, 0x36
        /*005a*/ 	.short	(.L_17 - .L_16)
.L_16:
        /*005c*/ 	.word	0x00000008
.L_17:


//--------------------- .nv.callgraph             --------------------------
	.section	.nv.callgraph,"",@"SHT_CUDA_CALLGRAPH"
	.align	4
	.sectionentsize	8
	.align		4
        /*0000*/ 	.word	0x00000000
	.align		4
        /*0004*/ 	.word	0xffffffff
	.align		4
        /*0008*/ 	.word	0x00000000
	.align		4
        /*000c*/ 	.word	0xfffffffe
	.align		4
        /*0010*/ 	.word	0x00000000
	.align		4
        /*0014*/ 	.word	0xfffffffd
	.align		4
        /*0018*/ 	.word	0x00000000
	.align		4
        /*001c*/ 	.word	0xfffffffc


//--------------------- .text._Z16partialSumKernelPii --------------------------
	.section	.text._Z16partialSumKernelPii,"ax",@progbits
	.align	128
        .global         _Z16partialSumKernelPii
        .type           _Z16partialSumKernelPii,@function
        .size           _Z16partialSumKernelPii,(.L_x_2 - _Z16partialSumKernelPii)
        .other          _Z16partialSumKernelPii,@"STO_CUDA_ENTRY STV_DEFAULT"
_Z16partialSumKernelPii:
.text._Z16partialSumKernelPii:
[----:B------:R-:W-:Y:S01]  /*0000*/  LDC R1, c[0x0][0x37c] ;  /* 0x0000df00ff017b82 */ /* 0x000fe20000000800 */
[----:B------:R-:W0:Y:S01]  /*0010*/  S2R R6, SR_TID.X ;  /* 0x0000000000067919 */ /* 0x000e220000002100 */
[----:B------:R-:W1:Y:S01]  /*0020*/  LDCU UR4, c[0x0][0x360] ;  /* 0x00006c00ff0477ac */ /* 0x000e620008000800 */
[----:B------:R-:W0:Y:S01]  /*0030*/  S2R R11, SR_CTAID.X ;  /* 0x00000000000b7919 */ /* 0x000e220000002500 */
[----:B------:R-:W2:Y:S01]  /*0040*/  LDCU UR5, c[0x0][0x388] ;  /* 0x00007100ff0577ac */ /* 0x000ea20008000800 */
[----:B------:R-:W3:Y:S01]  /*0050*/  LDCU.64 UR6, c[0x0][0x358] ;  /* 0x00006b00ff0677ac */ /* 0x000ee20008000a00 */
[----:B-1----:R-:W-:Y:S02]  /*0060*/  IMAD.U32 R7, RZ, RZ, UR4 ;  /* 0x00000004ff077e24 */ /* 0x002fe4000f8e00ff */
[----:B0-----:R-:W-:-:S05]  /*0070*/  IMAD R3, R11, UR4, R6 ;  /* 0x000000040b037c24 */ /* 0x001fca000f8e0206 */
[----:B--2---:R-:W-:-:S13]  /*0080*/  ISETP.GE.AND P0, PT, R3, UR5, PT ;  /* 0x0000000503007c0c */ /* 0x004fda000bf06270 */
[----:B------:R-:W0:Y:S08]  /*0090*/  @!P0 LDC R0, c[0x0][0x370] ;  /* 0x0000dc00ff008b82 */ /* 0x000e300000000800 */
[----:B------:R-:W1:Y:S01]  /*00a0*/  @!P0 LDC.64 R4, c[0x0][0x380] ;  /* 0x0000e000ff048b82 */ /* 0x000e620000000a00 */
[----:B0-----:R-:W-:Y:S02]  /*00b0*/  @!P0 IMAD R9, R7, R0, R3 ;  /* 0x0000000007098224 */ /* 0x001fe400078e0203 */
[----:B-1----:R-:W-:-:S04]  /*00c0*/  @!P0 IMAD.WIDE R2, R3, 0x4, R4 ;  /* 0x0000000403028825 */ /* 0x002fc800078e0204 */
[----:B------:R-:W-:Y:S02]  /*00d0*/  @!P0 IMAD.WIDE.U32 R4, R9, 0x4, R4 ;  /* 0x0000000409048825 */ /* 0x000fe400078e0004 */
[----:B---3--:R-:W2:Y:S04]  /*00e0*/  @!P0 LDG.E R3, desc[UR6][R2.64] ;  /* 0x0000000602038981 */ /* 0x008ea8000c1e1900 */
[----:B------:R-:W3:Y:S01]  /*00f0*/  @!P0 LDG.E R4, desc[UR6][R4.64] ;  /* 0x0000000604048981 */ /* 0x000ee2000c1e1900 */
[----:B------:R-:W0:Y:S01]  /*0100*/  S2UR UR5, SR_CgaCtaId ;  /* 0x00000000000579c3 */ /* 0x000e220000008800 */
[----:B------:R-:W-:Y:S02]  /*0110*/  UMOV UR4, 0x400 ;  /* 0x0000040000047882 */ /* 0x000fe40000000000 */
[----:B0-----:R-:W-:-:S06]  /*0120*/  ULEA UR4, UR5, UR4, 0x18 ;  /* 0x0000000405047291 */ /* 0x001fcc000f8ec0ff */
[----:B------:R-:W-:-:S05]  /*0130*/  LEA R0, R6, UR4, 0x2 ;  /* 0x0000000406007c11 */ /* 0x000fca000f8e10ff */
[----:B------:R-:W-:Y:S01]  /*0140*/  @!P0 IMAD R9, R7, 0x4, R0 ;  /* 0x0000000407098824 */ /* 0x000fe200078e0200 */
[----:B--2---:R0:W-:Y:S04]  /*0150*/  @!P0 STS [R0], R3 ;  /* 0x0000000300008388 */ /* 0x0041e80000000800 */
[----:B---3--:R0:W-:Y:S04]  /*0160*/  @!P0 STS [R9], R4 ;  /* 0x0000000409008388 */ /* 0x0081e80000000800 */
[----:B------:R0:W-:Y:S02]  /*0170*/  @P0 STS [R0], RZ ;  /* 0x000000ff00000388 */ /* 0x0001e40000000800 */
.L_x_0:
[----:B------:R-:W-:Y:S01]  /*0180*/  BAR.SYNC.DEFER_BLOCKING 0x0 ;  /* 0x0000000000007b1d */ /* 0x000fe20000010000 */
[----:B------:R-:W-:-:S13]  /*0190*/  ISETP.GE.U32.AND P0, PT, R6, R7, PT ;  /* 0x000000070600720c */ /* 0x000fda0003f06070 */
[----:B------:R-:W-:Y:S01]  /*01a0*/  @!P0 LEA R2, R7, R0, 0x2 ;  /* 0x0000000007028211 */ /* 0x000fe200078e10ff */
[----:B0-----:R-:W-:Y:S05]  /*01b0*/  @!P0 LDS R3, [R0] ;  /* 0x0000000000038984 */ /* 0x001fea0000000800 */
[----:B------:R-:W0:Y:S02]  /*01c0*/  @!P0 LDS R2, [R2] ;  /* 0x0000000002028984 */ /* 0x000e240000000800 */
[----:B0-----:R-:W-:-:S05]  /*01d0*/  @!P0 IADD3 R3, PT, PT, R2, R3, RZ ;  /* 0x0000000302038210 */ /* 0x001fca0007ffe0ff */
[----:B------:R1:W-:Y:S01]  /*01e0*/  @!P0 STS [R0], R3 ;  /* 0x0000000300008388 */ /* 0x0003e20000000800 */
[----:B------:R-:W-:Y:S02]  /*01f0*/  ISETP.GT.U32.AND P0, PT, R7, 0x1, PT ;  /* 0x000000010700780c */ /* 0x000fe40003f04070 */
[----:B------:R-:W-:-:S11]  /*0200*/  SHF.R.U32.HI R7, RZ, 0x1, R7 ;  /* 0x00000001ff077819 */ /* 0x000fd60000011607 */
[----:B-1----:R-:W-:Y:S05]  /*0210*/  @P0 BRA `(.L_x_0) ;  /* 0xfffffffc00d80947 */ /* 0x002fea000383ffff */
[----:B------:R-:W-:-:S13]  /*0220*/  ISETP.NE.AND P0, PT, R6, RZ, PT ;  /* 0x000000ff0600720c */ /* 0x000fda0003f05270 */
[----:B------:R-:W-:Y:S05]  /*0230*/  @P0 EXIT ;  /* 0x000000000000094d */ /* 0x000fea0003800000 */
[----:B------:R-:W0:Y:S01]  /*0240*/  S2UR UR5, SR_CgaCtaId ;  /* 0x00000000000579c3 */ /* 0x000e220000008800 */
[----:B------:R-:W-:-:S07]  /*0250*/  UMOV UR4, 0x400 ;  /* 0x0000040000047882 */ /* 0x000fce0000000000 */
[----:B------:R-:W1:Y:S01]  /*0260*/  LDC.64 R2, c[0x0][0x380] ;  /* 0x0000e000ff027b82 */ /* 0x000e620000000a00 */
[----:B0-----:R-:W-:Y:S01]  /*0270*/  ULEA UR4, UR5, UR4, 0x18 ;  /* 0x0000000405047291 */ /* 0x001fe2000f8ec0ff */
[----:B-1----:R-:W-:-:S08]  /*0280*/  IMAD.WIDE.U32 R2, R11, 0x4, R2 ;  /* 0x000000040b027825 */ /* 0x002fd000078e0002 */
[----:B------:R-:W0:Y:S04]  /*0290*/  LDS R5, [UR4] ;  /* 0x00000004ff057984 */ /* 0x000e280008000800 */
[----:B0-----:R-:W-:Y:S01]  /*02a0*/  STG.E desc[UR6][R2.64], R5 ;  /* 0x0000000502007986 */ /* 0x001fe2000c101906 */
[----:B------:R-:W-:Y:S05]  /*02b0*/  EXIT ;  /* 0x000000000000794d */ /* 0x000fea0003800000 */
.L_x_1:
[----:B------:R-:W-:-:S00]  /*02c0*/  BRA `(.L_x_1) ;  /* 0xfffffffc00fc7947 */ /* 0x000fc0000383ffff */
[----:B------:R-:W-:-:S00]  /*02d0*/  NOP ;  /* 0x0000000000007918 */ /* 0x000fc00000000000 */
        /* <DEDUP_REMOVED lines=10> */
.L_x_2:


//--------------------- .nv.shared._Z16partialSumKernelPii --------------------------
	.section	.nv.shared._Z16partialSumKernelPii,"aw",@nobits
	.sectionflags	@""
	.align	4
.nv.shared._Z16partialSumKernelPii:
	.zero		3072


//--------------------- .nv.shared.reserved.0     --------------------------
	.section	.nv.shared.reserved.0,"aw",@nobits
	.weak		__nv_reservedSMEM_offset_0_alias
	.size		__nv_reservedSMEM_offset_0_alias, 0, 64
	.other		__nv_reservedSMEM_offset_0_alias,@"STO_CUDA_RESERVED_SHARED STV_DEFAULT"
__nv_reservedSMEM_offset_0_alias:
	.zero		0
	.zero		64


//--------------------- .nv.constant0._Z16partialSumKernelPii --------------------------
	.section	.nv.constant0._Z16partialSumKernelPii,"a",@progbits
	.sectionflags	@""
	.align	4
.nv.constant0._Z16partialSumKernelPii:
	.zero		908


//--------------------- SYMBOLS --------------------------

	.type		.nv.reservedSmem.offset0,@object
	.size		.nv.reservedSmem.offset0,0x4
	.type		.nv.reservedSmem.cap,@object
	.size		.nv.reservedSmem.cap,0x4
